//
// Generated by NVIDIA NVVM Compiler
//
// Compiler Build ID: CL-36424714
// Cuda compilation tools, release 13.0, V13.0.88
// Based on NVVM 20.0.0
//

.version 9.0
.target sm_100
.address_size 64

	// .globl	_Z16reduction_kernelIdd5AddOpEvPT_PKT0_i
// _ZZ16reduction_kernelIdd5AddOpEvPT_PKT0_iE4smem has been demoted

.visible .entry _Z16reduction_kernelIdd5AddOpEvPT_PKT0_i(
	.param .u64 .ptr .align 1 _Z16reduction_kernelIdd5AddOpEvPT_PKT0_i_param_0,
	.param .u64 .ptr .align 1 _Z16reduction_kernelIdd5AddOpEvPT_PKT0_i_param_1,
	.param .u32 _Z16reduction_kernelIdd5AddOpEvPT_PKT0_i_param_2
)
{
	.reg .pred 	%p<30>;
	.reg .b32 	%r<80>;
	.reg .b64 	%rd<15>;
	.reg .b64 	%fd<51>;
	// demoted variable
	.shared .align 8 .b8 _ZZ16reduction_kernelIdd5AddOpEvPT_PKT0_iE4smem[512];
	ld.param.u64 	%rd2, [_Z16reduction_kernelIdd5AddOpEvPT_PKT0_i_param_0];
	ld.param.u64 	%rd3, [_Z16reduction_kernelIdd5AddOpEvPT_PKT0_i_param_1];
	ld.param.u32 	%r16, [_Z16reduction_kernelIdd5AddOpEvPT_PKT0_i_param_2];
	cvta.to.global.u64 	%rd1, %rd3;
	mov.u32 	%r1, %ctaid.x;
	mov.u32 	%r2, %ntid.x;
	mov.u32 	%r3, %tid.x;
	mad.lo.s32 	%r78, %r1, %r2, %r3;
	mov.u32 	%r17, %nctaid.x;
	mul.lo.s32 	%r5, %r17, %r2;
	setp.ge.s32 	%p1, %r78, %r16;
	mov.f64 	%fd49, 0d0000000000000000;
	@%p1 bra 	$L__BB0_7;
	add.s32 	%r18, %r78, %r5;
	max.s32 	%r19, %r16, %r18;
	setp.lt.s32 	%p2, %r18, %r16;
	selp.u32 	%r20, 1, 0, %p2;
	add.s32 	%r21, %r18, %r20;
	sub.s32 	%r22, %r19, %r21;
	div.u32 	%r23, %r22, %r5;
	add.s32 	%r6, %r23, %r20;
	and.b32  	%r24, %r6, 3;
	setp.eq.s32 	%p3, %r24, 3;
	mov.f64 	%fd49, 0d0000000000000000;
	@%p3 bra 	$L__BB0_4;
	add.s32 	%r25, %r6, 1;
	and.b32  	%r26, %r25, 3;
	neg.s32 	%r76, %r26;
	mov.f64 	%fd49, 0d0000000000000000;
$L__BB0_3:
	.pragma "nounroll";
	mul.wide.s32 	%rd4, %r78, 8;
	add.s64 	%rd5, %rd1, %rd4;
	ld.global.f64 	%fd16, [%rd5];
	add.f64 	%fd49, %fd49, %fd16;
	add.s32 	%r78, %r78, %r5;
	add.s32 	%r76, %r76, 1;
	setp.ne.s32 	%p4, %r76, 0;
	@%p4 bra 	$L__BB0_3;
$L__BB0_4:
	setp.lt.u32 	%p5, %r6, 3;
	@%p5 bra 	$L__BB0_7;
	mul.wide.s32 	%rd8, %r5, 8;
	shl.b32 	%r27, %r5, 2;
$L__BB0_6:
	mul.wide.s32 	%rd6, %r78, 8;
	add.s64 	%rd7, %rd1, %rd6;
	ld.global.f64 	%fd17, [%rd7];
	add.f64 	%fd18, %fd49, %fd17;
	add.s64 	%rd9, %rd7, %rd8;
	ld.global.f64 	%fd19, [%rd9];
	add.f64 	%fd20, %fd18, %fd19;
	add.s64 	%rd10, %rd9, %rd8;
	ld.global.f64 	%fd21, [%rd10];
	add.f64 	%fd22, %fd20, %fd21;
	add.s64 	%rd11, %rd10, %rd8;
	ld.global.f64 	%fd23, [%rd11];
	add.f64 	%fd49, %fd22, %fd23;
	add.s32 	%r78, %r27, %r78;
	setp.lt.s32 	%p6, %r78, %r16;
	@%p6 bra 	$L__BB0_6;
$L__BB0_7:
	add.s32 	%r15, %r2, 31;
	and.b32  	%r48, %r3, 31;
	// begin inline asm
	mov.b64 {%r28,%r29}, %fd49;
	// end inline asm
	shfl.sync.bfly.b32	%r31|%p7, %r29, 16, 31, -1;
	shfl.sync.bfly.b32	%r30|%p8, %r28, 16, 31, -1;
	// begin inline asm
	mov.b64 %fd25, {%r30,%r31};
	// end inline asm
	add.f64 	%fd26, %fd49, %fd25;
	// begin inline asm
	mov.b64 {%r32,%r33}, %fd26;
	// end inline asm
	shfl.sync.bfly.b32	%r35|%p9, %r33, 8, 31, -1;
	shfl.sync.bfly.b32	%r34|%p10, %r32, 8, 31, -1;
	// begin inline asm
	mov.b64 %fd27, {%r34,%r35};
	// end inline asm
	add.f64 	%fd28, %fd26, %fd27;
	// begin inline asm
	mov.b64 {%r36,%r37}, %fd28;
	// end inline asm
	shfl.sync.bfly.b32	%r39|%p11, %r37, 4, 31, -1;
	shfl.sync.bfly.b32	%r38|%p12, %r36, 4, 31, -1;
	// begin inline asm
	mov.b64 %fd29, {%r38,%r39};
	// end inline asm
	add.f64 	%fd30, %fd28, %fd29;
	// begin inline asm
	mov.b64 {%r40,%r41}, %fd30;
	// end inline asm
	shfl.sync.bfly.b32	%r43|%p13, %r41, 2, 31, -1;
	shfl.sync.bfly.b32	%r42|%p14, %r40, 2, 31, -1;
	// begin inline asm
	mov.b64 %fd31, {%r42,%r43};
	// end inline asm
	add.f64 	%fd32, %fd30, %fd31;
	// begin inline asm
	mov.b64 {%r44,%r45}, %fd32;
	// end inline asm
	shfl.sync.bfly.b32	%r47|%p15, %r45, 1, 31, -1;
	shfl.sync.bfly.b32	%r46|%p16, %r44, 1, 31, -1;
	// begin inline asm
	mov.b64 %fd33, {%r46,%r47};
	// end inline asm
	add.f64 	%fd8, %fd32, %fd33;
	setp.ne.s32 	%p17, %r48, 0;
	@%p17 bra 	$L__BB0_9;
	shr.u32 	%r49, %r3, 2;
	mov.u32 	%r50, _ZZ16reduction_kernelIdd5AddOpEvPT_PKT0_iE4smem;
	add.s32 	%r51, %r50, %r49;
	st.shared.f64 	[%r51], %fd8;
$L__BB0_9:
	bar.sync 	0;
	shr.u32 	%r52, %r15, 5;
	setp.ge.u32 	%p18, %r3, %r52;
	mov.f64 	%fd50, 0d0000000000000000;
	@%p18 bra 	$L__BB0_11;
	shl.b32 	%r53, %r3, 3;
	mov.u32 	%r54, _ZZ16reduction_kernelIdd5AddOpEvPT_PKT0_iE4smem;
	add.s32 	%r55, %r54, %r53;
	ld.shared.f64 	%fd50, [%r55];
$L__BB0_11:
	// begin inline asm
	mov.b64 {%r56,%r57}, %fd50;
	// end inline asm
	shfl.sync.bfly.b32	%r59|%p19, %r57, 16, 31, -1;
	shfl.sync.bfly.b32	%r58|%p20, %r56, 16, 31, -1;
	// begin inline asm
	mov.b64 %fd36, {%r58,%r59};
	// end inline asm
	add.f64 	%fd37, %fd50, %fd36;
	// begin inline asm
	mov.b64 {%r60,%r61}, %fd37;
	// end inline asm
	shfl.sync.bfly.b32	%r63|%p21, %r61, 8, 31, -1;
	shfl.sync.bfly.b32	%r62|%p22, %r60, 8, 31, -1;
	// begin inline asm
	mov.b64 %fd38, {%r62,%r63};
	// end inline asm
	add.f64 	%fd39, %fd37, %fd38;
	// begin inline asm
	mov.b64 {%r64,%r65}, %fd39;
	// end inline asm
	shfl.sync.bfly.b32	%r67|%p23, %r65, 4, 31, -1;
	shfl.sync.bfly.b32	%r66|%p24, %r64, 4, 31, -1;
	// begin inline asm
	mov.b64 %fd40, {%r66,%r67};
	// end inline asm
	add.f64 	%fd41, %fd39, %fd40;
	// begin inline asm
	mov.b64 {%r68,%r69}, %fd41;
	// end inline asm
	shfl.sync.bfly.b32	%r71|%p25, %r69, 2, 31, -1;
	shfl.sync.bfly.b32	%r70|%p26, %r68, 2, 31, -1;
	// begin inline asm
	mov.b64 %fd42, {%r70,%r71};
	// end inline asm
	add.f64 	%fd43, %fd41, %fd42;
	// begin inline asm
	mov.b64 {%r72,%r73}, %fd43;
	// end inline asm
	shfl.sync.bfly.b32	%r75|%p27, %r73, 1, 31, -1;
	shfl.sync.bfly.b32	%r74|%p28, %r72, 1, 31, -1;
	// begin inline asm
	mov.b64 %fd44, {%r74,%r75};
	// end inline asm
	add.f64 	%fd11, %fd43, %fd44;
	bar.warp.sync 	-1;
	setp.ne.s32 	%p29, %r3, 0;
	@%p29 bra 	$L__BB0_13;
	st.shared.f64 	[_ZZ16reduction_kernelIdd5AddOpEvPT_PKT0_iE4smem], %fd11;
	cvta.to.global.u64 	%rd12, %rd2;
	mul.wide.u32 	%rd13, %r1, 8;
	add.s64 	%rd14, %rd12, %rd13;
	st.global.f64 	[%rd14], %fd11;
$L__BB0_13:
	ret;

}


// ===== COMPILED SASS (sm_100) =====

	.target	sm_100

	.elftype	@"ET_EXEC"


//--------------------- .note.nv.tkinfo           --------------------------
	.section	.note.nv.tkinfo,"",@"SHT_NOTE"
	.sectionflags	@"SHF_NOTE_NV_TKINFO"
	.tkinfo
        /*0018*/ 	.word	0x00000002
        /*0030*/ 	.string	""
        /*0030*/ 	.string	"ptxas"
        /*0030*/ 	.string	"Cuda compilation tools, release 13.0, V13.0.88"
        /*0030*/ 	.string	"Build cuda_13.0.r13.0/compiler.36424714_0"
        /*0030*/ 	.string	"-arch sm_100 -m 64 "



//--------------------- .note.nv.cuinfo           --------------------------
	.section	.note.nv.cuinfo,"",@"SHT_NOTE"
	.sectionflags	@"SHF_NOTE_NV_CUINFO"
        /*0018*/ 	.short	0x0002
        /*001a*/ 	.short	0x0064
        /*001c*/ 	.short	0x0082
	.zero		2


//--------------------- .nv.info                  --------------------------
	.section	.nv.info,"",@"SHT_CUDA_INFO"
	.align	4


	//----- nvinfo : EIATTR_REGCOUNT
	.align		4
        /*0000*/ 	.byte	0x04, 0x2f
        /*0002*/ 	.short	(.L_1 - .L_0)
	.align		4
.L_0:
        /*0004*/ 	.word	index@(_Z16reduction_kernelIdd5AddOpEvPT_PKT0_i)
        /*0008*/ 	.word	0x00000018


	//----- nvinfo : EIATTR_FRAME_SIZE
	.align		4
.L_1:
        /*000c*/ 	.byte	0x04, 0x11
        /*000e*/ 	.short	(.L_3 - .L_2)
	.align		4
.L_2:
        /*0010*/ 	.word	index@(_Z16reduction_kernelIdd5AddOpEvPT_PKT0_i)
        /*0014*/ 	.word	0x00000000


	//----- nvinfo : EIATTR_MIN_STACK_SIZE
	.align		4
.L_3:
        /*0018*/ 	.byte	0x04, 0x12
        /*001a*/ 	.short	(.L_5 - .L_4)
	.align		4
.L_4:
        /*001c*/ 	.word	index@(_Z16reduction_kernelIdd5AddOpEvPT_PKT0_i)
        /*0020*/ 	.word	0x00000000
.L_5:


//--------------------- .nv.compat                --------------------------
	.section	.nv.compat,"",@"SHT_CUDA_COMPAT_INFO"
	.align	4
        /*0000*/ 	.byte	0x02, 0x09, 0x00, 0x00, 0x02, 0x02, 0x01, 0x00, 0x02, 0x05, 0x05, 0x00, 0x03, 0x07, 0x01, 0x01
        /*0010*/ 	.byte	0x02, 0x03, 0x00, 0x00, 0x02, 0x06, 0x01, 0x00, 0x04, 0x0b, 0x08, 0x00, 0x01, 0x00, 0x00, 0x00
        /*0020*/ 	.byte	0x00, 0x00, 0x00, 0x00


//--------------------- .nv.info._Z16reduction_kernelIdd5AddOpEvPT_PKT0_i --------------------------
	.section	.nv.info._Z16reduction_kernelIdd5AddOpEvPT_PKT0_i,"",@"SHT_CUDA_INFO"
	.sectionflags	@""
	.align	4


	//----- nvinfo : EIATTR_CUDA_API_VERSION
	.align		4
        /*0000*/ 	.byte	0x04, 0x37
        /*0002*/ 	.short	(.L_7 - .L_6)
.L_6:
        /*0004*/ 	.word	0x00000082


	//----- nvinfo : EIATTR_KPARAM_INFO
	.align		4
.L_7:
        /*0008*/ 	.byte	0x04, 0x17
        /*000a*/ 	.short	(.L_9 - .L_8)
.L_8:
        /*000c*/ 	.word	0x00000000
        /*0010*/ 	.short	0x0002
        /*0012*/ 	.short	0x0010
        /*0014*/ 	.byte	0x00, 0xf0, 0x11, 0x00


	//----- nvinfo : EIATTR_KPARAM_INFO
	.align		4
.L_9:
        /*0018*/ 	.byte	0x04, 0x17
        /*001a*/ 	.short	(.L_11 - .L_10)
.L_10:
        /*001c*/ 	.word	0x00000000
        /*0020*/ 	.short	0x0001
        /*0022*/ 	.short	0x0008
        /*0024*/ 	.byte	0x00, 0xf5, 0x21, 0x00


	//----- nvinfo : EIATTR_KPARAM_INFO
	.align		4
.L_11:
        /*0028*/ 	.byte	0x04, 0x17
        /*002a*/ 	.short	(.L_13 - .L_12)
.L_12:
        /*002c*/ 	.word	0x00000000
        /*0030*/ 	.short	0x0000
        /*0032*/ 	.short	0x0000
        /*0034*/ 	.byte	0x00, 0xf5, 0x21, 0x00


	//----- nvinfo : EIATTR_SPARSE_MMA_MASK
	.align		4
.L_13:
        /*0038*/ 	.byte	0x03, 0x50
        /*003a*/ 	.short	0x0000


	//----- nvinfo : EIATTR_MAXREG_COUNT
	.align		4
        /*003c*/ 	.byte	0x03, 0x1b
        /*003e*/ 	.short	0x00ff


	//----- nvinfo : EIATTR_NUM_BARRIERS
	.align		4
        /*0040*/ 	.byte	0x02, 0x4c
        /*0042*/ 	.byte	0x01
	.zero		1


	//----- nvinfo : EIATTR_MERCURY_ISA_VERSION
	.align		4
        /*0044*/ 	.byte	0x03, 0x5f
        /*0046*/ 	.short	0x0101


	//----- nvinfo : EIATTR_COOP_GROUP_MASK_REGIDS
	.align		4
        /*0048*/ 	.byte	0x04, 0x29
        /*004a*/ 	.short	(.L_15 - .L_14)


	//   ....[0]....
.L_14:
        /*004c*/ 	.word	0xffffffff


	//   ....[1]....
        /*0050*/ 	.word	0xffffffff


	//   ....[2]....
        /*0054*/ 	.word	0xffffffff


	//   ....[3]....
        /*0058*/ 	.word	0xffffffff


	//   ....[4]....
        /*005c*/ 	.word	0xffffffff


	//   ....[5]....
        /*0060*/ 	.word	0xffffffff


	//   ....[6]....
        /*0064*/ 	.word	0xffffffff


	//   ....[7]....
        /*0068*/ 	.word	0xffffffff


	//   ....[8]....
        /*006c*/ 	.word	0xffffffff


	//   ....[9]....
        /*0070*/ 	.word	0xffffffff


	//   ....[10]....
        /*0074*/ 	.word	0xffffffff


	//   ....[11]....
        /*0078*/ 	.word	0xffffffff


	//   ....[12]....
        /*007c*/ 	.word	0xffffffff


	//   ....[13]....
        /*0080*/ 	.word	0xffffffff


	//   ....[14]....
        /*0084*/ 	.word	0xffffffff


	//   ....[15]....
        /*0088*/ 	.word	0xffffffff


	//   ....[16]....
        /*008c*/ 	.word	0xffffffff


	//   ....[17]....
        /*0090*/ 	.word	0xffffffff


	//   ....[18]....
        /*0094*/ 	.word	0xffffffff


	//   ....[19]....
        /*0098*/ 	.word	0xffffffff


	//   ....[20]....
        /*009c*/ 	.word	0xffffffff


	//----- nvinfo : EIATTR_COOP_GROUP_INSTR_OFFSETS
	.align		4
.L_15:
        /*00a0*/ 	.byte	0x04, 0x28
        /*00a2*/ 	.short	(.L_17 - .L_16)


	//   ....[0]....
.L_16:
        /*00a4*/ 	.word	0x000004a0


	//   ....[1]....
        /*00a8*/ 	.word	0x000004d0


	//   ....[2]....
        /*00ac*/ 	.word	0x00000550


	//   ....[3]....
        /*00b0*/ 	.word	0x00000560


	//   ....[4]....
        /*00b4*/ 	.word	0x000005c0


	//   ....[5]....
        /*00b8*/ 	.word	0x000005d0


	//   ....[6]....
        /*00bc*/ 	.word	0x000005f0


	//   ....[7]....
        /*00c0*/ 	.word	0x00000600


	//   ....[8]....
        /*00c4*/ 	.word	0x00000620


	//   ....[9]....
        /*00c8*/ 	.word	0x00000630


	//   ....[10]....
        /*00cc*/ 	.word	0x000006a0


	//   ....[11]....
        /*00d0*/ 	.word	0x000006b0


	//   ....[12]....
        /*00d4*/ 	.word	0x000006d0


	//   ....[13]....
        /*00d8*/ 	.word	0x000006e0


	//   ....[14]....
        /*00dc*/ 	.word	0x00000700


	//   ....[15]....
        /*00e0*/ 	.word	0x00000710


	//   ....[16]....
        /*00e4*/ 	.word	0x00000730


	//   ....[17]....
        /*00e8*/ 	.word	0x00000740


	//   ....[18]....
        /*00ec*/ 	.word	0x00000760


	//   ....[19]....
        /*00f0*/ 	.word	0x00000770


	//   ....[20]....
        /*00f4*/ 	.word	0x00000780


	//----- nvinfo : EIATTR_VRC_CTA_INIT_COUNT
	.align		4
.L_17:
        /*00f8*/ 	.byte	0x02, 0x4a
	.zero		1
	.zero		1


	//----- nvinfo : EIATTR_EXIT_INSTR_OFFSETS
	.align		4
        /*00fc*/ 	.byte	0x04, 0x1c
        /*00fe*/ 	.short	(.L_19 - .L_18)


	//   ....[0]....
.L_18:
        /*0100*/ 	.word	0x00000790


	//   ....[1]....
        /*0104*/ 	.word	0x00000820


	//----- nvinfo : EIATTR_CRS_STACK_SIZE
	.align		4
.L_19:
        /*0108*/ 	.byte	0x04, 0x1e
        /*010a*/ 	.short	(.L_21 - .L_20)
.L_20:
        /*010c*/ 	.word	0x00000000


	//----- nvinfo : EIATTR_CBANK_PARAM_SIZE
	.align		4
.L_21:
        /*0110*/ 	.byte	0x03, 0x19
        /*0112*/ 	.short	0x0014


	//----- nvinfo : EIATTR_PARAM_CBANK
	.align		4
        /*0114*/ 	.byte	0x04, 0x0a
        /*0116*/ 	.short	(.L_23 - .L_22)
	.align		4
.L_22:
        /*0118*/ 	.word	index@(.nv.constant0._Z16reduction_kernelIdd5AddOpEvPT_PKT0_i)
        /*011c*/ 	.short	0x0380
        /*011e*/ 	.short	0x0014


	//----- nvinfo : EIATTR_SW_WAR
	.align		4
.L_23:
        /*0120*/ 	.byte	0x04, 0x36
        /*0122*/ 	.short	(.L_25 - .L_24)
.L_24:
        /*0124*/ 	.word	0x00000008
.L_25:


//--------------------- .nv.callgraph             --------------------------
	.section	.nv.callgraph,"",@"SHT_CUDA_CALLGRAPH"
	.align	4
	.sectionentsize	8
	.align		4
        /*0000*/ 	.word	0x00000000
	.align		4
        /*0004*/ 	.word	0xffffffff
	.align		4
        /*0008*/ 	.word	0x00000000
	.align		4
        /*000c*/ 	.word	0xfffffffe
	.align		4
        /*0010*/ 	.word	0x00000000
	.align		4
        /*0014*/ 	.word	0xfffffffd
	.align		4
        /*0018*/ 	.word	0x00000000
	.align		4
        /*001c*/ 	.word	0xfffffffc


//--------------------- .text._Z16reduction_kernelIdd5AddOpEvPT_PKT0_i --------------------------
	.section	.text._Z16reduction_kernelIdd5AddOpEvPT_PKT0_i,"ax",@progbits
	.align	128
        .global         _Z16reduction_kernelIdd5AddOpEvPT_PKT0_i
        .type           _Z16reduction_kernelIdd5AddOpEvPT_PKT0_i,@function
        .size           _Z16reduction_kernelIdd5AddOpEvPT_PKT0_i,(.L_x_7 - _Z16reduction_kernelIdd5AddOpEvPT_PKT0_i)
        .other          _Z16reduction_kernelIdd5AddOpEvPT_PKT0_i,@"STO_CUDA_ENTRY STV_DEFAULT"
_Z16reduction_kernelIdd5AddOpEvPT_PKT0_i:
.text._Z16reduction_kernelIdd5AddOpEvPT_PKT0_i:
[----:B------:R-:W-:Y:S01]  /*0000*/  LDC R1, c[0x0][0x37c] ;  /* 0x0000df00ff017b82 */ /* 0x000fe20000000800 */
[----:B------:R-:W0:Y:S01]  /*0010*/  S2R R2, SR_CTAID.X ;  /* 0x0000000000027919 */ /* 0x000e220000002500 */
[----:B------:R-:W0:Y:S06]  /*0020*/  LDCU UR5, c[0x0][0x360] ;  /* 0x00006c00ff0577ac */ /* 0x000e2c0008000800 */
[----:B------:R-:W1:Y:S01]  /*0030*/  LDC R5, c[0x0][0x370] ;  /* 0x0000dc00ff057b82 */ /* 0x000e620000000800 */
[----:B------:R-:W-:Y:S01]  /*0040*/  BSSY.RECONVERGENT B0, `(.L_x_0) ;  /* 0x0000045000007945 */ /* 0x000fe20003800200 */
[----:B------:R-:W0:Y:S01]  /*0050*/  S2R R3, SR_TID.X ;  /* 0x0000000000037919 */ /* 0x000e220000002100 */
[----:B------:R-:W2:Y:S01]  /*0060*/  LDCU UR8, c[0x0][0x390] ;  /* 0x00007200ff0877ac */ /* 0x000ea20008000800 */
[----:B------:R-:W-:Y:S01]  /*0070*/  CS2R R6, SRZ ;  /* 0x0000000000067805 */ /* 0x000fe2000001ff00 */
[----:B------:R-:W3:Y:S01]  /*0080*/  LDCU.64 UR6, c[0x0][0x358] ;  /* 0x00006b00ff0677ac */ /* 0x000ee20008000a00 */
[----:B0-----:R-:W-:-:S05]  /*0090*/  IMAD R0, R2, UR5, R3 ;  /* 0x0000000502007c24 */ /* 0x001fca000f8e0203 */
[----:B--2---:R-:W-:-:S13]  /*00a0*/  ISETP.GE.AND P0, PT, R0, UR8, PT ;  /* 0x0000000800007c0c */ /* 0x004fda000bf06270 */
[----:B-1-3--:R-:W-:Y:S05]  /*00b0*/  @P0 BRA `(.L_x_1) ;  /* 0x0000000000f40947 */ /* 0x00afea0003800000 */
[----:B------:R-:W-:Y:S01]  /*00c0*/  IMAD R5, R5, UR5, RZ ;  /* 0x0000000505057c24 */ /* 0x000fe2000f8e02ff */
[----:B------:R-:W-:Y:S03]  /*00d0*/  BSSY.RECONVERGENT B1, `(.L_x_2) ;  /* 0x000002a000017945 */ /* 0x000fe60003800200 */
[----:B------:R-:W0:Y:S01]  /*00e0*/  I2F.U32.RP R10, R5 ;  /* 0x00000005000a7306 */ /* 0x000e220000209000 */
[C---:B------:R-:W-:Y:S01]  /*00f0*/  IMAD.IADD R4, R5.reuse, 0x1, R0 ;  /* 0x0000000105047824 */ /* 0x040fe200078e0200 */
[----:B------:R-:W-:Y:S01]  /*0100*/  ISETP.NE.U32.AND P2, PT, R5, RZ, PT ;  /* 0x000000ff0500720c */ /* 0x000fe20003f45070 */
[----:B------:R-:W-:-:S03]  /*0110*/  IMAD.MOV R11, RZ, RZ, -R5 ;  /* 0x000000ffff0b7224 */ /* 0x000fc600078e0a05 */
[C---:B------:R-:W-:Y:S02]  /*0120*/  ISETP.GE.AND P0, PT, R4.reuse, UR8, PT ;  /* 0x0000000804007c0c */ /* 0x040fe4000bf06270 */
[----:B------:R-:W-:Y:S02]  /*0130*/  VIMNMX R9, PT, PT, R4, UR8, !PT ;  /* 0x0000000804097c48 */ /* 0x000fe4000ffe0100 */
[----:B------:R-:W-:-:S04]  /*0140*/  SEL R8, RZ, 0x1, P0 ;  /* 0x00000001ff087807 */ /* 0x000fc80000000000 */
[----:B------:R-:W-:Y:S01]  /*0150*/  IADD3 R4, PT, PT, R9, -R4, -R8 ;  /* 0x8000000409047210 */ /* 0x000fe20007ffe808 */
[----:B0-----:R-:W0:Y:S02]  /*0160*/  MUFU.RCP R10, R10 ;  /* 0x0000000a000a7308 */ /* 0x001e240000001000 */
[----:B0-----:R-:W-:-:S06]  /*0170*/  VIADD R6, R10, 0xffffffe ;  /* 0x0ffffffe0a067836 */ /* 0x001fcc0000000000 */
[----:B------:R0:W1:Y:S02]  /*0180*/  F2I.FTZ.U32.TRUNC.NTZ R7, R6 ;  /* 0x0000000600077305 */ /* 0x000064000021f000 */
[----:B0-----:R-:W-:Y:S02]  /*0190*/  IMAD.MOV.U32 R6, RZ, RZ, RZ ;  /* 0x000000ffff067224 */ /* 0x001fe400078e00ff */
[----:B-1----:R-:W-:-:S04]  /*01a0*/  IMAD R11, R11, R7, RZ ;  /* 0x000000070b0b7224 */ /* 0x002fc800078e02ff */
[----:B------:R-:W-:-:S06]  /*01b0*/  IMAD.HI.U32 R7, R7, R11, R6 ;  /* 0x0000000b07077227 */ /* 0x000fcc00078e0006 */
[----:B------:R-:W-:-:S04]  /*01c0*/  IMAD.HI.U32 R7, R7, R4, RZ ;  /* 0x0000000407077227 */ /* 0x000fc800078e00ff */
[----:B------:R-:W-:-:S04]  /*01d0*/  IMAD.MOV R6, RZ, RZ, -R7 ;  /* 0x000000ffff067224 */ /* 0x000fc800078e0a07 */
[----:B------:R-:W-:-:S05]  /*01e0*/  IMAD R4, R5, R6, R4 ;  /* 0x0000000605047224 */ /* 0x000fca00078e0204 */
[----:B------:R-:W-:-:S13]  /*01f0*/  ISETP.GE.U32.AND P0, PT, R4, R5, PT ;  /* 0x000000050400720c */ /* 0x000fda0003f06070 */
[----:B------:R-:W-:Y:S02]  /*0200*/  @P0 IMAD.IADD R4, R4, 0x1, -R5 ;  /* 0x0000000104040824 */ /* 0x000fe400078e0a05 */
[----:B------:R-:W-:-:S03]  /*0210*/  @P0 VIADD R7, R7, 0x1 ;  /* 0x0000000107070836 */ /* 0x000fc60000000000 */
[----:B------:R-:W-:-:S13]  /*0220*/  ISETP.GE.U32.AND P1, PT, R4, R5, PT ;  /* 0x000000050400720c */ /* 0x000fda0003f26070 */
[----:B------:R-:W-:Y:S01]  /*0230*/  @P1 VIADD R7, R7, 0x1 ;  /* 0x0000000107071836 */ /* 0x000fe20000000000 */
[----:B------:R-:W-:-:S05]  /*0240*/  @!P2 LOP3.LUT R7, RZ, R5, RZ, 0x33, !PT ;  /* 0x00000005ff07a212 */ /* 0x000fca00078e33ff */
[----:B------:R-:W-:-:S05]  /*0250*/  IMAD.IADD R4, R8, 0x1, R7 ;  /* 0x0000000108047824 */ /* 0x000fca00078e0207 */
[C---:B------:R-:W-:Y:S02]  /*0260*/  LOP3.LUT R6, R4.reuse, 0x3, RZ, 0xc0, !PT ;  /* 0x0000000304067812 */ /* 0x040fe400078ec0ff */
[----:B------:R-:W-:Y:S02]  /*0270*/  ISETP.GE.U32.AND P1, PT, R4, 0x3, PT ;  /* 0x000000030400780c */ /* 0x000fe40003f26070 */
[----:B------:R-:W-:Y:S02]  /*0280*/  ISETP.NE.AND P0, PT, R6, 0x3, PT ;  /* 0x000000030600780c */ /* 0x000fe40003f05270 */
[----:B------:R-:W-:-:S11]  /*0290*/  CS2R R6, SRZ ;  /* 0x0000000000067805 */ /* 0x000fd6000001ff00 */
[----:B------:R-:W-:Y:S05]  /*02a0*/  @!P0 BRA `(.L_x_3) ;  /* 0x0000000000308947 */ /* 0x000fea0003800000 */
[----:B------:R-:W0:Y:S01]  /*02b0*/  LDC.64 R10, c[0x0][0x388] ;  /* 0x0000e200ff0a7b82 */ /* 0x000e220000000a00 */
[----:B------:R-:W-:Y:S01]  /*02c0*/  VIADD R4, R4, 0x1 ;  /* 0x0000000104047836 */ /* 0x000fe20000000000 */
[----:B------:R-:W-:-:S04]  /*02d0*/  CS2R R6, SRZ ;  /* 0x0000000000067805 */ /* 0x000fc8000001ff00 */
[----:B------:R-:W-:-:S05]  /*02e0*/  LOP3.LUT R4, R4, 0x3, RZ, 0xc0, !PT ;  /* 0x0000000304047812 */ /* 0x000fca00078ec0ff */
[----:B------:R-:W-:-:S07]  /*02f0*/  IMAD.MOV R4, RZ, RZ, -R4 ;  /* 0x000000ffff047224 */ /* 0x000fce00078e0a04 */
.L_x_4:
[----:B0-----:R-:W-:-:S06]  /*0300*/  IMAD.WIDE R8, R0, 0x8, R10 ;  /* 0x0000000800087825 */ /* 0x001fcc00078e020a */
[----:B------:R-:W2:Y:S01]  /*0310*/  LDG.E.64 R8, desc[UR6][R8.64] ;  /* 0x0000000608087981 */ /* 0x000ea2000c1e1b00 */
[----:B------:R-:W-:Y:S02]  /*0320*/  VIADD R4, R4, 0x1 ;  /* 0x0000000104047836 */ /* 0x000fe40000000000 */
[----:B------:R-:W-:-:S03]  /*0330*/  IMAD.IADD R0, R5, 0x1, R0 ;  /* 0x0000000105007824 */ /* 0x000fc600078e0200 */
[----:B------:R-:W-:Y:S01]  /*0340*/  ISETP.NE.AND P0, PT, R4, RZ, PT ;  /* 0x000000ff0400720c */ /* 0x000fe20003f05270 */
[----:B--2---:R-:W-:-:S12]  /*0350*/  DADD R6, R8, R6 ;  /* 0x0000000008067229 */ /* 0x004fd80000000006 */
[----:B------:R-:W-:Y:S05]  /*0360*/  @P0 BRA `(.L_x_4) ;  /* 0xfffffffc00e40947 */ /* 0x000fea000383ffff */
.L_x_3:
[----:B------:R-:W-:Y:S05]  /*0370*/  BSYNC.RECONVERGENT B1 ;  /* 0x0000000000017941 */ /* 0x000fea0003800200 */
.L_x_2:
[----:B------:R-:W-:Y:S05]  /*0380*/  @!P1 BRA `(.L_x_1) ;  /* 0x0000000000409947 */ /* 0x000fea0003800000 */
.L_x_5:
[----:B------:R-:W0:Y:S02]  /*0390*/  LDC.64 R8, c[0x0][0x388] ;  /* 0x0000e200ff087b82 */ /* 0x000e240000000a00 */
[----:B0-----:R-:W-:-:S05]  /*03a0*/  IMAD.WIDE R20, R0, 0x8, R8 ;  /* 0x0000000800147825 */ /* 0x001fca00078e0208 */
[----:B------:R-:W2:Y:S01]  /*03b0*/  LDG.E.64 R8, desc[UR6][R20.64] ;  /* 0x0000000614087981 */ /* 0x000ea2000c1e1b00 */
[----:B------:R-:W-:-:S05]  /*03c0*/  IMAD.WIDE R10, R5, 0x8, R20 ;  /* 0x00000008050a7825 */ /* 0x000fca00078e0214 */
[----:B------:R-:W3:Y:S01]  /*03d0*/  LDG.E.64 R12, desc[UR6][R10.64] ;  /* 0x000000060a0c7981 */ /* 0x000ee2000c1e1b00 */
[----:B------:R-:W-:-:S05]  /*03e0*/  IMAD.WIDE R14, R5, 0x8, R10 ;  /* 0x00000008050e7825 */ /* 0x000fca00078e020a */
[----:B------:R-:W4:Y:S01]  /*03f0*/  LDG.E.64 R16, desc[UR6][R14.64] ;  /* 0x000000060e107981 */ /* 0x000f22000c1e1b00 */
[----:B------:R-:W-:-:S06]  /*0400*/  IMAD.WIDE R18, R5, 0x8, R14 ;  /* 0x0000000805127825 */ /* 0x000fcc00078e020e */
[----:B------:R-:W5:Y:S01]  /*0410*/  LDG.E.64 R18, desc[UR6][R18.64] ;  /* 0x0000000612127981 */ /* 0x000f62000c1e1b00 */
[----:B------:R-:W-:-:S05]  /*0420*/  IMAD R0, R5, 0x4, R0 ;  /* 0x0000000405007824 */ /* 0x000fca00078e0200 */
[----:B------:R-:W-:Y:S01]  /*0430*/  ISETP.GE.AND P0, PT, R0, UR8, PT ;  /* 0x0000000800007c0c */ /* 0x000fe2000bf06270 */
[----:B--2---:R-:W-:-:S08]  /*0440*/  DADD R8, R8, R6 ;  /* 0x0000000008087229 */ /* 0x004fd00000000006 */
[----:B---3--:R-:W-:-:S08]  /*0450*/  DADD R8, R8, R12 ;  /* 0x0000000008087229 */ /* 0x008fd0000000000c */
[----:B----4-:R-:W-:-:S08]  /*0460*/  DADD R8, R8, R16 ;  /* 0x0000000008087229 */ /* 0x010fd00000000010 */
[----:B-----5:R-:W-:Y:S01]  /*0470*/  DADD R6, R8, R18 ;  /* 0x0000000008067229 */ /* 0x020fe20000000012 */
[----:B------:R-:W-:Y:S10]  /*0480*/  @!P0 BRA `(.L_x_5) ;  /* 0xfffffffc00c08947 */ /* 0x000ff4000383ffff */
.L_x_1:
[----:B------:R-:W-:Y:S05]  /*0490*/  BSYNC.RECONVERGENT B0 ;  /* 0x0000000000007941 */ /* 0x000fea0003800200 */
.L_x_0:
[----:B------:R-:W-:Y:S01]  /*04a0*/  SHFL.BFLY PT, R5, R7, 0x10, 0x1f ;  /* 0x0e001f0007057f89 */ /* 0x000fe200000e0000 */
[----:B------:R-:W-:Y:S01]  /*04b0*/  UIADD3 UR4, UPT, UPT, UR5, 0x1f, URZ ;  /* 0x0000001f05047890 */ /* 0x000fe2000fffe0ff */
[----:B------:R-:W-:Y:S02]  /*04c0*/  LOP3.LUT P0, RZ, R3, 0x1f, RZ, 0xc0, !PT ;  /* 0x0000001f03ff7812 */ /* 0x000fe4000780c0ff */
[----:B------:R-:W0:Y:S01]  /*04d0*/  SHFL.BFLY PT, R4, R6, 0x10, 0x1f ;  /* 0x0e001f0006047f89 */ /* 0x000e2200000e0000 */
[----:B------:R-:W-:-:S06]  /*04e0*/  USHF.R.U32.HI UR4, URZ, 0x5, UR4 ;  /* 0x00000005ff047899 */ /* 0x000fcc0008011604 */
[----:B------:R-:W-:-:S04]  /*04f0*/  ISETP.GE.U32.AND P1, PT, R3, UR4, PT ;  /* 0x0000000403007c0c */ /* 0x000fc8000bf26070 */
[----:B------:R-:W-:-:S09]  /*0500*/  @!P0 MOV R0, 0x400 ;  /* 0x0000040000008802 */ /* 0x000fd20000000f00 */
[----:B------:R-:W1:Y:S01]  /*0510*/  @!P1 S2R R15, SR_CgaCtaId ;  /* 0x00000000000f9919 */ /* 0x000e620000008800 */
[----:B0-----:R-:W-:Y:S01]  /*0520*/  DADD R4, R4, R6 ;  /* 0x0000000004047229 */ /* 0x001fe20000000006 */
[----:B------:R-:W0:Y:S01]  /*0530*/  @!P0 S2R R7, SR_CgaCtaId ;  /* 0x0000000000078919 */ /* 0x000e220000008800 */
[----:B------:R-:W-:-:S05]  /*0540*/  @!P1 MOV R6, 0x400 ;  /* 0x0000040000069802 */ /* 0x000fca0000000f00 */
[----:B------:R-:W-:Y:S04]  /*0550*/  SHFL.BFLY PT, R9, R5, 0x8, 0x1f ;  /* 0x0d001f0005097f89 */ /* 0x000fe800000e0000 */
[----:B------:R-:W2:Y:S01]  /*0560*/  SHFL.BFLY PT, R8, R4, 0x8, 0x1f ;  /* 0x0d001f0004087f89 */ /* 0x000ea200000e0000 */
[----:B-1----:R-:W-:Y:S02]  /*0570*/  @!P1 LEA R6, R15, R6, 0x18 ;  /* 0x000000060f069211 */ /* 0x002fe400078ec0ff */
[----:B0-----:R-:W-:Y:S01]  /*0580*/  @!P0 LEA R0, R7, R0, 0x18 ;  /* 0x0000000007008211 */ /* 0x001fe200078ec0ff */
[----:B--2---:R-:W-:-:S03]  /*0590*/  DADD R8, R4, R8 ;  /* 0x0000000004087229 */ /* 0x004fc60000000008 */
[C---:B------:R-:W-:Y:S01]  /*05a0*/  @!P0 LEA.HI R17, R3.reuse, R0, RZ, 0x1e ;  /* 0x0000000003118211 */ /* 0x040fe200078ff0ff */
[----:B------:R-:W-:-:S03]  /*05b0*/  @!P1 IMAD R0, R3, 0x8, R6 ;  /* 0x0000000803009824 */ /* 0x000fc600078e0206 */
[----:B------:R-:W-:Y:S04]  /*05c0*/  SHFL.BFLY PT, R11, R9, 0x4, 0x1f ;  /* 0x0c801f00090b7f89 */ /* 0x000fe800000e0000 */
[----:B------:R-:W0:Y:S02]  /*05d0*/  SHFL.BFLY PT, R10, R8, 0x4, 0x1f ;  /* 0x0c801f00080a7f89 */ /* 0x000e2400000e0000 */
[----:B0-----:R-:W-:-:S07]  /*05e0*/  DADD R10, R8, R10 ;  /* 0x00000000080a7229 */ /* 0x001fce000000000a */
[----:B------:R-:W-:Y:S04]  /*05f0*/  SHFL.BFLY PT, R13, R11, 0x2, 0x1f ;  /* 0x0c401f000b0d7f89 */ /* 0x000fe800000e0000 */
[----:B------:R-:W0:Y:S02]  /*0600*/  SHFL.BFLY PT, R12, R10, 0x2, 0x1f ;  /* 0x0c401f000a0c7f89 */ /* 0x000e2400000e0000 */
[----:B0-----:R-:W-:-:S07]  /*0610*/  DADD R12, R10, R12 ;  /* 0x000000000a0c7229 */ /* 0x001fce000000000c */
[----:B------:R-:W-:Y:S04]  /*0620*/  SHFL.BFLY PT, R5, R13, 0x1, 0x1f ;  /* 0x0c201f000d057f89 */ /* 0x000fe800000e0000 */
[----:B------:R-:W0:Y:S02]  /*0630*/  SHFL.BFLY PT, R4, R12, 0x1, 0x1f ;  /* 0x0c201f000c047f89 */ /* 0x000e2400000e0000 */
[----:B0-----:R-:W-:Y:S01]  /*0640*/  DADD R14, R12, R4 ;  /* 0x000000000c0e7229 */ /* 0x001fe20000000004 */
[----:B------:R-:W-:-:S06]  /*0650*/  CS2R R4, SRZ ;  /* 0x0000000000047805 */ /* 0x000fcc000001ff00 */
[----:B------:R-:W-:Y:S01]  /*0660*/  @!P0 STS.64 [R17], R14 ;  /* 0x0000000e11008388 */ /* 0x000fe20000000a00 */
[----:B------:R-:W-:Y:S01]  /*0670*/  BAR.SYNC.DEFER_BLOCKING 0x0 ;  /* 0x0000000000007b1d */ /* 0x000fe20000010000 */
[----:B------:R-:W-:-:S05]  /*0680*/  ISETP.NE.AND P0, PT, R3, RZ, PT ;  /* 0x000000ff0300720c */ /* 0x000fca0003f05270 */
[----:B------:R-:W0:Y:S04]  /*0690*/  @!P1 LDS.64 R4, [R0] ;  /* 0x0000000000049984 */ /* 0x000e280000000a00 */
[----:B0-----:R-:W-:Y:S04]  /*06a0*/  SHFL.BFLY PT, R7, R5, 0x10, 0x1f ;  /* 0x0e001f0005077f89 */ /* 0x001fe800000e0000 */
[----:B------:R-:W0:Y:S02]  /*06b0*/  SHFL.BFLY PT, R6, R4, 0x10, 0x1f ;  /* 0x0e001f0004067f89 */ /* 0x000e2400000e0000 */
[----:B0-----:R-:W-:-:S07]  /*06c0*/  DADD R6, R6, R4 ;  /* 0x0000000006067229 */ /* 0x001fce0000000004 */
        /* <DEDUP_REMOVED lines=9> */
[----:B------:R0:W1:Y:S04]  /*0760*/  SHFL.BFLY PT, R5, R13, 0x1, 0x1f ;  /* 0x0c201f000d057f89 */ /* 0x00006800000e0000 */
[----:B------:R0:W2:Y:S01]  /*0770*/  SHFL.BFLY PT, R4, R12, 0x1, 0x1f ;  /* 0x0c201f000c047f89 */ /* 0x0000a200000e0000 */
[----:B------:R-:W-:Y:S01]  /*0780*/  NOP ;  /* 0x0000000000007918 */ /* 0x000fe20000000000 */
[----:B------:R-:W-:Y:S05]  /*0790*/  @P0 EXIT ;  /* 0x000000000000094d */ /* 0x000fea0003800000 */
[----:B------:R-:W3:Y:S01]  /*07a0*/  S2UR UR5, SR_CgaCtaId ;  /* 0x00000000000579c3 */ /* 0x000ee20000008800 */
[----:B------:R-:W-:Y:S01]  /*07b0*/  UMOV UR4, 0x400 ;  /* 0x0000040000047882 */ /* 0x000fe20000000000 */
[----:B-12---:R-:W-:-:S06]  /*07c0*/  DADD R4, R12, R4 ;  /* 0x000000000c047229 */ /* 0x006fcc0000000004 */
[----:B------:R-:W1:Y:S01]  /*07d0*/  LDC.64 R6, c[0x0][0x380] ;  /* 0x0000e000ff067b82 */ /* 0x000e620000000a00 */
[----:B---3--:R-:W-:Y:S01]  /*07e0*/  ULEA UR4, UR5, UR4, 0x18 ;  /* 0x0000000405047291 */ /* 0x008fe2000f8ec0ff */
[----:B-1----:R-:W-:-:S08]  /*07f0*/  IMAD.WIDE.U32 R2, R2, 0x8, R6 ;  /* 0x0000000802027825 */ /* 0x002fd000078e0006 */
[----:B------:R-:W-:Y:S04]  /*0800*/  STS.64 [UR4], R4 ;  /* 0x00000004ff007988 */ /* 0x000fe80008000a04 */
[----:B------:R-:W-:Y:S01]  /*0810*/  STG.E.64 desc[UR6][R2.64], R4 ;  /* 0x0000000402007986 */ /* 0x000fe2000c101b06 */
[----:B------:R-:W-:Y:S05]  /*0820*/  EXIT ;  /* 0x000000000000794d */ /* 0x000fea0003800000 */
.L_x_6:
[----:B------:R-:W-:-:S00]  /*0830*/  BRA `(.L_x_6) ;  /* 0xfffffffc00fc7947 */ /* 0x000fc0000383ffff */
[----:B------:R-:W-:-:S00]  /*0840*/  NOP ;  /* 0x0000000000007918 */ /* 0x000fc00000000000 */
        /* <DEDUP_REMOVED lines=11> */
.L_x_7:


//--------------------- .nv.shared._Z16reduction_kernelIdd5AddOpEvPT_PKT0_i --------------------------
	.section	.nv.shared._Z16reduction_kernelIdd5AddOpEvPT_PKT0_i,"aw",@nobits
	.sectionflags	@""
	.align	8
.nv.shared._Z16reduction_kernelIdd5AddOpEvPT_PKT0_i:
	.zero		1536


//--------------------- .nv.shared.reserved.0     --------------------------
	.section	.nv.shared.reserved.0,"aw",@nobits
	.weak		__nv_reservedSMEM_offset_0_alias
	.size		__nv_reservedSMEM_offset_0_alias, 0, 64
	.other		__nv_reservedSMEM_offset_0_alias,@"STO_CUDA_RESERVED_SHARED STV_DEFAULT"
__nv_reservedSMEM_offset_0_alias:
	.zero		0
	.zero		64


//--------------------- .nv.constant0._Z16reduction_kernelIdd5AddOpEvPT_PKT0_i --------------------------
	.section	.nv.constant0._Z16reduction_kernelIdd5AddOpEvPT_PKT0_i,"a",@progbits
	.sectionflags	@""
	.align	4
.nv.constant0._Z16reduction_kernelIdd5AddOpEvPT_PKT0_i:
	.zero		916


//--------------------- SYMBOLS --------------------------

	.type		.nv.reservedSmem.offset0,@object
	.size		.nv.reservedSmem.offset0,0x4
	.type		.nv.reservedSmem.cap,@object
	.size		.nv.reservedSmem.cap,0x4
